	.headerflags	@"EF_CUDA_TEXMODE_UNIFIED EF_CUDA_64BIT_ADDRESS EF_CUDA_ACCELERATORS EF_CUDA_SM90 EF_CUDA_VIRTUAL_SM(EF_CUDA_SM90)"
	.elftype	@"ET_EXEC"


//--------------------- .nv.info                  --------------------------
	.section	.nv.info,"",@"SHT_CUDA_INFO"
	.align	4


	//----- nvinfo : EIATTR_REGCOUNT
	.align		4
        /*0000*/ 	.byte	0x04, 0x2f
        /*0002*/ 	.short	(.L_1 - .L_0)
	.align		4
.L_0:
        /*0004*/ 	.word	index@(triton_poi_fused_sum_0)
        /*0008*/ 	.word	0x0000001a


	//----- nvinfo : EIATTR_MIN_STACK_SIZE
	.align		4
.L_1:
        /*000c*/ 	.byte	0x04, 0x12
        /*000e*/ 	.short	(.L_3 - .L_2)
	.align		4
.L_2:
        /*0010*/ 	.word	index@(triton_poi_fused_sum_0)
        /*0014*/ 	.word	0x00000000


	//----- nvinfo : EIATTR_FRAME_SIZE
	.align		4
.L_3:
        /*0018*/ 	.byte	0x04, 0x11
        /*001a*/ 	.short	(.L_5 - .L_4)
	.align		4
.L_4:
        /*001c*/ 	.word	index@(triton_poi_fused_sum_0)
        /*0020*/ 	.word	0x00000000


	//----- nvinfo : EIATTR_MIN_STACK_SIZE
	.align		4
.L_5:
        /*0024*/ 	.byte	0x04, 0x12
        /*0026*/ 	.short	(.L_7 - .L_6)
	.align		4
.L_6:
        /*0028*/ 	.word	index@(triton_poi_fused_sum_0)
        /*002c*/ 	.word	0x00000000
.L_7:


//--------------------- .nv.info.triton_poi_fused_sum_0 --------------------------
	.section	.nv.info.triton_poi_fused_sum_0,"",@"SHT_CUDA_INFO"
	.sectionflags	@""
	.align	4


	//----- nvinfo : EIATTR_CUDA_API_VERSION
	.align		4
        /*0000*/ 	.byte	0x04, 0x37
        /*0002*/ 	.short	(.L_9 - .L_8)
.L_8:
        /*0004*/ 	.word	0x0000007c


	//----- nvinfo : EIATTR_KPARAM_INFO
	.align		4
.L_9:
        /*0008*/ 	.byte	0x04, 0x17
        /*000a*/ 	.short	(.L_11 - .L_10)
.L_10:
        /*000c*/ 	.word	0x00000000
        /*0010*/ 	.short	0x0005
        /*0012*/ 	.short	0x0028
        /*0014*/ 	.byte	0x00, 0xf0, 0x11, 0x00


	//----- nvinfo : EIATTR_KPARAM_INFO
	.align		4
.L_11:
        /*0018*/ 	.byte	0x04, 0x17
        /*001a*/ 	.short	(.L_13 - .L_12)
.L_12:
        /*001c*/ 	.word	0x00000000
        /*0020*/ 	.short	0x0004
        /*0022*/ 	.short	0x0020
        /*0024*/ 	.byte	0x00, 0xf4, 0x21, 0x00


	//----- nvinfo : EIATTR_KPARAM_INFO
	.align		4
.L_13:
        /*0028*/ 	.byte	0x04, 0x17
        /*002a*/ 	.short	(.L_15 - .L_14)
.L_14:
        /*002c*/ 	.word	0x00000000
        /*0030*/ 	.short	0x0003
        /*0032*/ 	.short	0x0018
        /*0034*/ 	.byte	0x00, 0xf4, 0x21, 0x00


	//----- nvinfo : EIATTR_KPARAM_INFO
	.align		4
.L_15:
        /*0038*/ 	.byte	0x04, 0x17
        /*003a*/ 	.short	(.L_17 - .L_16)
.L_16:
        /*003c*/ 	.word	0x00000000
        /*0040*/ 	.short	0x0002
        /*0042*/ 	.short	0x0010
        /*0044*/ 	.byte	0x00, 0xf4, 0x21, 0x00


	//----- nvinfo : EIATTR_KPARAM_INFO
	.align		4
.L_17:
        /*0048*/ 	.byte	0x04, 0x17
        /*004a*/ 	.short	(.L_19 - .L_18)
.L_18:
        /*004c*/ 	.word	0x00000000
        /*0050*/ 	.short	0x0001
        /*0052*/ 	.short	0x0008
        /*0054*/ 	.byte	0x00, 0xf4, 0x21, 0x00


	//----- nvinfo : EIATTR_KPARAM_INFO
	.align		4
.L_19:
        /*0058*/ 	.byte	0x04, 0x17
        /*005a*/ 	.short	(.L_21 - .L_20)
.L_20:
        /*005c*/ 	.word	0x00000000
        /*0060*/ 	.short	0x0000
        /*0062*/ 	.short	0x0000
        /*0064*/ 	.byte	0x00, 0xf4, 0x21, 0x00


	//----- nvinfo : EIATTR_SPARSE_MMA_MASK
	.align		4
.L_21:
        /*0068*/ 	.byte	0x03, 0x50
        /*006a*/ 	.short	0x0000


	//----- nvinfo : EIATTR_MAXREG_COUNT
	.align		4
        /*006c*/ 	.byte	0x03, 0x1b
        /*006e*/ 	.short	0x00ff


	//----- nvinfo : EIATTR_EXIT_INSTR_OFFSETS
	.align		4
        /*0070*/ 	.byte	0x04, 0x1c
        /*0072*/ 	.short	(.L_23 - .L_22)


	//   ....[0]....
.L_22:
        /*0074*/ 	.word	0x000002e0


	//   ....[1]....
        /*0078*/ 	.word	0x00000300


	//----- nvinfo : EIATTR_REQNTID
	.align		4
.L_23:
        /*007c*/ 	.byte	0x04, 0x10
        /*007e*/ 	.short	(.L_25 - .L_24)
.L_24:
        /*0080*/ 	.word	0x00000020
        /*0084*/ 	.word	0x00000001
        /*0088*/ 	.word	0x00000001


	//----- nvinfo : EIATTR_CBANK_PARAM_SIZE
	.align		4
.L_25:
        /*008c*/ 	.byte	0x03, 0x19
        /*008e*/ 	.short	0x002c


	//----- nvinfo : EIATTR_PARAM_CBANK
	.align		4
        /*0090*/ 	.byte	0x04, 0x0a
        /*0092*/ 	.short	(.L_27 - .L_26)
	.align		4
.L_26:
        /*0094*/ 	.word	index@(.nv.constant0.triton_poi_fused_sum_0)
        /*0098*/ 	.short	0x0210
        /*009a*/ 	.short	0x002c


	//----- nvinfo : EIATTR_SW_WAR
	.align		4
.L_27:
        /*009c*/ 	.byte	0x04, 0x36
        /*009e*/ 	.short	(.L_29 - .L_28)
.L_28:
        /*00a0*/ 	.word	0x00000008
.L_29:


//--------------------- .nv.callgraph             --------------------------
	.section	.nv.callgraph,"",@"SHT_CUDA_CALLGRAPH"
	.align	4
	.sectionentsize	8
	.align		4
        /*0000*/ 	.word	0x00000000
	.align		4
        /*0004*/ 	.word	0xffffffff
	.align		4
        /*0008*/ 	.word	0x00000000
	.align		4
        /*000c*/ 	.word	0xfffffffe
	.align		4
        /*0010*/ 	.word	0x00000000
	.align		4
        /*0014*/ 	.word	0xfffffffd
	.align		4
        /*0018*/ 	.word	0x00000000
	.align		4
        /*001c*/ 	.word	0xfffffffc


//--------------------- .text.triton_poi_fused_sum_0 --------------------------
	.section	.text.triton_poi_fused_sum_0,"ax",@progbits
	.align	128
        .global         triton_poi_fused_sum_0
        .type           triton_poi_fused_sum_0,@function
        .size           triton_poi_fused_sum_0,(.L_x_1 - triton_poi_fused_sum_0)
        .other          triton_poi_fused_sum_0,@"STO_CUDA_ENTRY STV_DEFAULT"
triton_poi_fused_sum_0:
.text.triton_poi_fused_sum_0:
[----:B------:R-:W0:Y:S01]  /*0000*/  LDC R1, c[0x0][0x28] ;  /* 0x00000a00ff017b82 */ /* 0x000e220000000800 */
[----:B------:R-:W1:Y:S07]  /*0010*/  S2R R0, SR_CTAID.X ;  /* 0x0000000000007919 */ /* 0x000e6e0000002500 */
[----:B------:R-:W2:Y:S01]  /*0020*/  LDC.64 R6, c[0x0][0x210] ;  /* 0x00008400ff067b82 */ /* 0x000ea20000000a00 */
[----:B------:R-:W-:Y:S02]  /*0030*/  CS2R R18, SRZ ;  /* 0x0000000000127805 */ /* 0x000fe4000001ff00 */
[----:B------:R-:W-:Y:S01]  /*0040*/  CS2R R20, SRZ ;  /* 0x0000000000147805 */ /* 0x000fe2000001ff00 */
[----:B------:R-:W3:Y:S01]  /*0050*/  S2R R23, SR_TID.X ;  /* 0x0000000000177919 */ /* 0x000ee20000002100 */
[----:B------:R-:W-:Y:S01]  /*0060*/  ULDC.64 UR4, c[0x0][0x208] ;  /* 0x0000820000047ab9 */ /* 0x000fe20000000a00 */
[----:B------:R-:W-:-:S02]  /*0070*/  IMAD.MOV.U32 R16, RZ, RZ, RZ ;  /* 0x000000ffff107224 */ /* 0x000fc400078e00ff */
[----:B------:R-:W4:Y:S08]  /*0080*/  LDC.64 R4, c[0x0][0x218] ;  /* 0x00008600ff047b82 */ /* 0x000f300000000a00 */
[----:B------:R-:W5:Y:S08]  /*0090*/  LDC.64 R10, c[0x0][0x220] ;  /* 0x00008800ff0a7b82 */ /* 0x000f700000000a00 */
[----:B------:R-:W5:Y:S01]  /*00a0*/  LDC.64 R12, c[0x0][0x228] ;  /* 0x00008a00ff0c7b82 */ /* 0x000f620000000a00 */
[----:B-1----:R-:W-:-:S07]  /*00b0*/  IMAD.SHL.U32 R0, R0, 0x4, RZ ;  /* 0x0000000400007824 */ /* 0x002fce00078e00ff */
[----:B------:R-:W1:Y:S01]  /*00c0*/  LDC.64 R14, c[0x0][0x230] ;  /* 0x00008c00ff0e7b82 */ /* 0x000e620000000a00 */
[----:B---3--:R-:W-:-:S04]  /*00d0*/  LOP3.LUT R17, R0, 0x3, R23, 0xf8, !PT ;  /* 0x0000000300117812 */ /* 0x008fc800078ef817 */
[C---:B------:R-:W-:Y:S01]  /*00e0*/  ISETP.GE.AND P1, PT, R17.reuse, 0x4, PT ;  /* 0x000000041100780c */ /* 0x040fe20003f26270 */
[C---:B------:R-:W-:Y:S02]  /*00f0*/  VIADD R9, R17.reuse, 0x4 ;  /* 0x0000000411097836 */ /* 0x040fe40000000000 */
[--C-:B--2---:R-:W-:Y:S01]  /*0100*/  IMAD.WIDE R2, R17, 0x4, R6.reuse ;  /* 0x0000000411027825 */ /* 0x104fe200078e0206 */
[C---:B------:R-:W-:Y:S02]  /*0110*/  ISETP.GT.U32.AND P0, PT, R0.reuse, 0x7ffffffb, !P1 ;  /* 0x7ffffffb0000780c */ /* 0x040fe40004f04070 */
[----:B------:R-:W-:Y:S01]  /*0120*/  ISETP.LT.U32.AND P3, PT, R0, 0x7ffffffc, !P1 ;  /* 0x7ffffffc0000780c */ /* 0x000fe20004f61070 */
[----:B------:R-:W-:-:S04]  /*0130*/  IMAD.WIDE R6, R9, 0x4, R6 ;  /* 0x0000000409067825 */ /* 0x000fc800078e0206 */
[--C-:B----4-:R-:W-:Y:S02]  /*0140*/  IMAD.WIDE R8, R9, 0x4, R4.reuse ;  /* 0x0000000409087825 */ /* 0x110fe400078e0204 */
[----:B------:R-:W2:Y:S02]  /*0150*/  @!P1 LDG.E.EL R16, desc[UR4][R2.64] ;  /* 0x0000000402109981 */ /* 0x000ea4000c2e1900 */
[----:B------:R-:W-:Y:S02]  /*0160*/  IMAD.WIDE R4, R17, 0x4, R4 ;  /* 0x0000000411047825 */ /* 0x000fe400078e0204 */
[----:B------:R-:W3:Y:S04]  /*0170*/  @P0 LDG.E.EL R19, desc[UR4][R6.64] ;  /* 0x0000000406130981 */ /* 0x000ee8000c2e1900 */
[----:B------:R-:W4:Y:S01]  /*0180*/  @P0 LDG.E.EL R20, desc[UR4][R8.64] ;  /* 0x0000000408140981 */ /* 0x000f22000c2e1900 */
[----:B------:R-:W-:-:S02]  /*0190*/  IMAD.MOV.U32 R22, RZ, RZ, RZ ;  /* 0x000000ffff167224 */ /* 0x000fc400078e00ff */
[C---:B-----5:R-:W-:Y:S01]  /*01a0*/  IMAD.WIDE R10, R17.reuse, 0x4, R10 ;  /* 0x00000004110a7825 */ /* 0x060fe200078e020a */
[----:B------:R-:W5:Y:S03]  /*01b0*/  @!P1 LDG.E.EL R18, desc[UR4][R4.64] ;  /* 0x0000000404129981 */ /* 0x000f66000c2e1900 */
[----:B0-----:R-:W-:Y:S01]  /*01c0*/  IMAD.WIDE R12, R17, 0x4, R12 ;  /* 0x00000004110c7825 */ /* 0x001fe200078e020c */
[----:B------:R-:W5:Y:S04]  /*01d0*/  @P3 LDG.E.EL R21, desc[UR4][R10.64] ;  /* 0x000000040a153981 */ /* 0x000f68000c2e1900 */
[----:B------:R-:W5:Y:S01]  /*01e0*/  @P3 LDG.E.EL R22, desc[UR4][R12.64] ;  /* 0x000000040c163981 */ /* 0x000f62000c2e1900 */
[----:B------:R-:W-:-:S02]  /*01f0*/  ISETP.GT.U32.AND P2, PT, R0, 0x7ffffffb, PT ;  /* 0x7ffffffb0000780c */ /* 0x000fc40003f44070 */
[----:B---3--:R-:W-:Y:S02]  /*0200*/  SEL R19, R19, RZ, P0 ;  /* 0x000000ff13137207 */ /* 0x008fe40000000000 */
[----:B----4-:R-:W-:Y:S02]  /*0210*/  SEL R20, R20, RZ, P0 ;  /* 0x000000ff14147207 */ /* 0x010fe40000000000 */
[----:B------:R-:W-:Y:S02]  /*0220*/  LOP3.LUT P0, RZ, R23, 0x1c, RZ, 0xc0, !PT ;  /* 0x0000001c17ff7812 */ /* 0x000fe4000780c0ff */
[----:B--2---:R-:W-:Y:S02]  /*0230*/  SEL R16, R16, RZ, !P1 ;  /* 0x000000ff10107207 */ /* 0x004fe40004800000 */
[----:B-----5:R-:W-:Y:S02]  /*0240*/  SEL R3, R18, RZ, !P1 ;  /* 0x000000ff12037207 */ /* 0x020fe40004800000 */
[----:B------:R-:W-:-:S02]  /*0250*/  ISETP.LT.AND P0, PT, R17, 0x4, !P0 ;  /* 0x000000041100780c */ /* 0x000fc40004701270 */
[----:B------:R-:W-:Y:S01]  /*0260*/  SEL R21, R21, RZ, P3 ;  /* 0x000000ff15157207 */ /* 0x000fe20001800000 */
[----:B------:R-:W-:Y:S01]  /*0270*/  FADD R3, R16, R3 ;  /* 0x0000000310037221 */ /* 0x000fe20000000000 */
[----:B------:R-:W-:Y:S01]  /*0280*/  SEL R22, R22, RZ, P3 ;  /* 0x000000ff16167207 */ /* 0x000fe20001800000 */
[----:B------:R-:W-:-:S03]  /*0290*/  FADD R20, R19, R20 ;  /* 0x0000001413147221 */ /* 0x000fc60000000000 */
[----:B------:R-:W-:Y:S01]  /*02a0*/  FSEL R5, R3, RZ, !P1 ;  /* 0x000000ff03057208 */ /* 0x000fe20004800000 */
[----:B------:R-:W-:Y:S01]  /*02b0*/  @!P2 FADD R20, R21, R22 ;  /* 0x000000161514a221 */ /* 0x000fe20000000000 */
[----:B-1----:R-:W-:-:S04]  /*02c0*/  IMAD.WIDE R2, R17, 0x4, R14 ;  /* 0x0000000411027825 */ /* 0x002fc800078e020e */
[----:B------:R-:W-:Y:S01]  /*02d0*/  FADD R5, R20, R5 ;  /* 0x0000000514057221 */ /* 0x000fe20000000000 */
[----:B------:R-:W-:Y:S06]  /*02e0*/  @!P0 EXIT ;  /* 0x000000000000894d */ /* 0x000fec0003800000 */
[----:B------:R-:W-:Y:S01]  /*02f0*/  STG.E desc[UR4][R2.64], R5 ;  /* 0x0000000502007986 */ /* 0x000fe2000c101904 */
[----:B------:R-:W-:Y:S05]  /*0300*/  EXIT ;  /* 0x000000000000794d */ /* 0x000fea0003800000 */
.L_x_0:
[----:B------:R-:W-:-:S00]  /*0310*/  BRA `(.L_x_0) ;  /* 0xfffffffc00fc7947 */ /* 0x000fc0000383ffff */
[----:B------:R-:W-:-:S00]  /*0320*/  NOP ;  /* 0x0000000000007918 */ /* 0x000fc00000000000 */
        /* <DEDUP_REMOVED lines=13> */
.L_x_1:


//--------------------- .nv.constant0.triton_poi_fused_sum_0 --------------------------
	.section	.nv.constant0.triton_poi_fused_sum_0,"a",@progbits
	.sectionflags	@""
	.align	4
.nv.constant0.triton_poi_fused_sum_0:
	.zero		572
